//
// Generated by NVIDIA NVVM Compiler
//
// Compiler Build ID: CL-36424714
// Cuda compilation tools, release 13.0, V13.0.88
// Based on NVVM 20.0.0
//

.version 9.0
.target sm_100
.address_size 64

	// .globl	_Z19complex_loop_kernelPii

.visible .entry _Z19complex_loop_kernelPii(
	.param .u64 .ptr .align 1 _Z19complex_loop_kernelPii_param_0,
	.param .u32 _Z19complex_loop_kernelPii_param_1
)
{
	.reg .pred 	%p<8>;
	.reg .b32 	%r<18>;
	.reg .b64 	%rd<3>;

	ld.param.u64 	%rd2, [_Z19complex_loop_kernelPii_param_0];
	ld.param.u32 	%r6, [_Z19complex_loop_kernelPii_param_1];
	cvta.to.global.u64 	%rd1, %rd2;
	mov.u32 	%r7, %ctaid.x;
	mov.u32 	%r8, %ntid.x;
	mul.lo.s32 	%r9, %r7, %r8;
	mov.u32 	%r10, %tid.x;
	neg.s32 	%r11, %r10;
	setp.ne.s32 	%p1, %r9, %r11;
	setp.lt.s32 	%p2, %r6, 1;
	or.pred  	%p3, %p1, %p2;
	@%p3 bra 	$L__BB0_4;
	ld.global.u32 	%r16, [%rd1];
	mov.b32 	%r17, 0;
$L__BB0_2:
	and.b32  	%r13, %r17, 1;
	setp.eq.b32 	%p4, %r13, 1;
	shl.b32 	%r14, %r16, 1;
	add.s32 	%r15, %r16, 1;
	selp.b32 	%r16, %r14, %r15, %p4;
	setp.lt.s32 	%p5, %r16, 1001;
	add.s32 	%r17, %r17, 1;
	setp.lt.s32 	%p6, %r17, %r6;
	and.pred  	%p7, %p5, %p6;
	@%p7 bra 	$L__BB0_2;
	st.global.u32 	[%rd1], %r16;
$L__BB0_4:
	ret;

}


// ===== COMPILED SASS (sm_100) =====

	.target	sm_100

	.elftype	@"ET_EXEC"


//--------------------- .note.nv.tkinfo           --------------------------
	.section	.note.nv.tkinfo,"",@"SHT_NOTE"
	.sectionflags	@"SHF_NOTE_NV_TKINFO"
	.tkinfo
        /*0018*/ 	.word	0x00000002
        /*0030*/ 	.string	""
        /*0030*/ 	.string	"ptxas"
        /*0030*/ 	.string	"Cuda compilation tools, release 13.0, V13.0.88"
        /*0030*/ 	.string	"Build cuda_13.0.r13.0/compiler.36424714_0"
        /*0030*/ 	.string	"-arch sm_100 -m 64 "



//--------------------- .note.nv.cuinfo           --------------------------
	.section	.note.nv.cuinfo,"",@"SHT_NOTE"
	.sectionflags	@"SHF_NOTE_NV_CUINFO"
        /*0018*/ 	.short	0x0002
        /*001a*/ 	.short	0x0064
        /*001c*/ 	.short	0x0082
	.zero		2


//--------------------- .nv.info                  --------------------------
	.section	.nv.info,"",@"SHT_CUDA_INFO"
	.align	4


	//----- nvinfo : EIATTR_REGCOUNT
	.align		4
        /*0000*/ 	.byte	0x04, 0x2f
        /*0002*/ 	.short	(.L_1 - .L_0)
	.align		4
.L_0:
        /*0004*/ 	.word	index@(_Z19complex_loop_kernelPii)
        /*0008*/ 	.word	0x0000000a


	//----- nvinfo : EIATTR_FRAME_SIZE
	.align		4
.L_1:
        /*000c*/ 	.byte	0x04, 0x11
        /*000e*/ 	.short	(.L_3 - .L_2)
	.align		4
.L_2:
        /*0010*/ 	.word	index@(_Z19complex_loop_kernelPii)
        /*0014*/ 	.word	0x00000000


	//----- nvinfo : EIATTR_MIN_STACK_SIZE
	.align		4
.L_3:
        /*0018*/ 	.byte	0x04, 0x12
        /*001a*/ 	.short	(.L_5 - .L_4)
	.align		4
.L_4:
        /*001c*/ 	.word	index@(_Z19complex_loop_kernelPii)
        /*0020*/ 	.word	0x00000000
.L_5:


//--------------------- .nv.compat                --------------------------
	.section	.nv.compat,"",@"SHT_CUDA_COMPAT_INFO"
	.align	4
        /*0000*/ 	.byte	0x02, 0x09, 0x00, 0x00, 0x02, 0x02, 0x01, 0x00, 0x02, 0x05, 0x05, 0x00, 0x03, 0x07, 0x01, 0x01
        /*0010*/ 	.byte	0x02, 0x03, 0x00, 0x00, 0x02, 0x06, 0x01, 0x00, 0x04, 0x0b, 0x08, 0x00, 0x09, 0x00, 0x00, 0x00
        /*0020*/ 	.byte	0x00, 0x00, 0x00, 0x00


//--------------------- .nv.info._Z19complex_loop_kernelPii --------------------------
	.section	.nv.info._Z19complex_loop_kernelPii,"",@"SHT_CUDA_INFO"
	.sectionflags	@""
	.align	4


	//----- nvinfo : EIATTR_CUDA_API_VERSION
	.align		4
        /*0000*/ 	.byte	0x04, 0x37
        /*0002*/ 	.short	(.L_7 - .L_6)
.L_6:
        /*0004*/ 	.word	0x00000082


	//----- nvinfo : EIATTR_KPARAM_INFO
	.align		4
.L_7:
        /*0008*/ 	.byte	0x04, 0x17
        /*000a*/ 	.short	(.L_9 - .L_8)
.L_8:
        /*000c*/ 	.word	0x00000000
        /*0010*/ 	.short	0x0001
        /*0012*/ 	.short	0x0008
        /*0014*/ 	.byte	0x00, 0xf0, 0x11, 0x00


	//----- nvinfo : EIATTR_KPARAM_INFO
	.align		4
.L_9:
        /*0018*/ 	.byte	0x04, 0x17
        /*001a*/ 	.short	(.L_11 - .L_10)
.L_10:
        /*001c*/ 	.word	0x00000000
        /*0020*/ 	.short	0x0000
        /*0022*/ 	.short	0x0000
        /*0024*/ 	.byte	0x00, 0xf5, 0x21, 0x00


	//----- nvinfo : EIATTR_SPARSE_MMA_MASK
	.align		4
.L_11:
        /*0028*/ 	.byte	0x03, 0x50
        /*002a*/ 	.short	0x0000


	//----- nvinfo : EIATTR_MAXREG_COUNT
	.align		4
        /*002c*/ 	.byte	0x03, 0x1b
        /*002e*/ 	.short	0x00ff


	//----- nvinfo : EIATTR_MERCURY_ISA_VERSION
	.align		4
        /*0030*/ 	.byte	0x03, 0x5f
        /*0032*/ 	.short	0x0101


	//----- nvinfo : EIATTR_VRC_CTA_INIT_COUNT
	.align		4
        /*0034*/ 	.byte	0x02, 0x4a
	.zero		1
	.zero		1


	//----- nvinfo : EIATTR_EXIT_INSTR_OFFSETS
	.align		4
        /*0038*/ 	.byte	0x04, 0x1c
        /*003a*/ 	.short	(.L_13 - .L_12)


	//   ....[0]....
.L_12:
        /*003c*/ 	.word	0x00000090


	//   ....[1]....
        /*0040*/ 	.word	0x00000180


	//----- nvinfo : EIATTR_CBANK_PARAM_SIZE
	.align		4
.L_13:
        /*0044*/ 	.byte	0x03, 0x19
        /*0046*/ 	.short	0x000c


	//----- nvinfo : EIATTR_PARAM_CBANK
	.align		4
        /*0048*/ 	.byte	0x04, 0x0a
        /*004a*/ 	.short	(.L_15 - .L_14)
	.align		4
.L_14:
        /*004c*/ 	.word	index@(.nv.constant0._Z19complex_loop_kernelPii)
        /*0050*/ 	.short	0x0380
        /*0052*/ 	.short	0x000c


	//----- nvinfo : EIATTR_SW_WAR
	.align		4
.L_15:
        /*0054*/ 	.byte	0x04, 0x36
        /*0056*/ 	.short	(.L_17 - .L_16)
.L_16:
        /*0058*/ 	.word	0x00000008
.L_17:


//--------------------- .nv.callgraph             --------------------------
	.section	.nv.callgraph,"",@"SHT_CUDA_CALLGRAPH"
	.align	4
	.sectionentsize	8
	.align		4
        /*0000*/ 	.word	0x00000000
	.align		4
        /*0004*/ 	.word	0xffffffff
	.align		4
        /*0008*/ 	.word	0x00000000
	.align		4
        /*000c*/ 	.word	0xfffffffe
	.align		4
        /*0010*/ 	.word	0x00000000
	.align		4
        /*0014*/ 	.word	0xfffffffd
	.align		4
        /*0018*/ 	.word	0x00000000
	.align		4
        /*001c*/ 	.word	0xfffffffc


//--------------------- .text._Z19complex_loop_kernelPii --------------------------
	.section	.text._Z19complex_loop_kernelPii,"ax",@progbits
	.align	128
        .global         _Z19complex_loop_kernelPii
        .type           _Z19complex_loop_kernelPii,@function
        .size           _Z19complex_loop_kernelPii,(.L_x_2 - _Z19complex_loop_kernelPii)
        .other          _Z19complex_loop_kernelPii,@"STO_CUDA_ENTRY STV_DEFAULT"
_Z19complex_loop_kernelPii:
.text._Z19complex_loop_kernelPii:
[----:B------:R-:W-:Y:S01]  /*0000*/  LDC R1, c[0x0][0x37c] ;  /* 0x0000df00ff017b82 */ /* 0x000fe20000000800 */
[----:B------:R-:W0:Y:S07]  /*0010*/  S2R R0, SR_TID.X ;  /* 0x0000000000007919 */ /* 0x000e2e0000002100 */
[----:B------:R-:W1:Y:S01]  /*0020*/  S2UR UR4, SR_CTAID.X ;  /* 0x00000000000479c3 */ /* 0x000e620000002500 */
[----:B------:R-:W1:Y:S07]  /*0030*/  LDCU UR5, c[0x0][0x360] ;  /* 0x00006c00ff0577ac */ /* 0x000e6e0008000800 */
[----:B------:R-:W2:Y:S01]  /*0040*/  LDC R7, c[0x0][0x388] ;  /* 0x0000e200ff077b82 */ /* 0x000ea20000000800 */
[----:B-1----:R-:W-:Y:S01]  /*0050*/  UIMAD UR4, UR4, UR5, URZ ;  /* 0x00000005040472a4 */ /* 0x002fe2000f8e02ff */
[----:B0-----:R-:W-:Y:S01]  /*0060*/  IMAD.MOV R0, RZ, RZ, -R0 ;  /* 0x000000ffff007224 */ /* 0x001fe200078e0a00 */
[----:B--2---:R-:W-:-:S04]  /*0070*/  ISETP.GE.AND P0, PT, R7, 0x1, PT ;  /* 0x000000010700780c */ /* 0x004fc80003f06270 */
[----:B------:R-:W-:-:S13]  /*0080*/  ISETP.NE.OR P0, PT, R0, UR4, !P0 ;  /* 0x0000000400007c0c */ /* 0x000fda000c705670 */
[----:B------:R-:W-:Y:S05]  /*0090*/  @P0 EXIT ;  /* 0x000000000000094d */ /* 0x000fea0003800000 */
[----:B------:R-:W0:Y:S01]  /*00a0*/  LDC.64 R2, c[0x0][0x380] ;  /* 0x0000e000ff027b82 */ /* 0x000e220000000a00 */
[----:B------:R-:W0:Y:S02]  /*00b0*/  LDCU.64 UR4, c[0x0][0x358] ;  /* 0x00006b00ff0477ac */ /* 0x000e240008000a00 */
[----:B0-----:R0:W5:Y:S01]  /*00c0*/  LDG.E R5, desc[UR4][R2.64] ;  /* 0x0000000402057981 */ /* 0x001162000c1e1900 */
[----:B------:R-:W-:-:S07]  /*00d0*/  IMAD.MOV.U32 R0, RZ, RZ, RZ ;  /* 0x000000ffff007224 */ /* 0x000fce00078e00ff */
.L_x_0:
[C---:B------:R-:W-:Y:S01]  /*00e0*/  LOP3.LUT R4, R0.reuse, 0x1, RZ, 0xc0, !PT ;  /* 0x0000000100047812 */ /* 0x040fe200078ec0ff */
[----:B------:R-:W-:-:S03]  /*00f0*/  VIADD R0, R0, 0x1 ;  /* 0x0000000100007836 */ /* 0x000fc60000000000 */
[----:B------:R-:W-:Y:S01]  /*0100*/  ISETP.NE.U32.AND P0, PT, R4, 0x1, PT ;  /* 0x000000010400780c */ /* 0x000fe20003f05070 */
[----:B-----5:R-:W-:Y:S01]  /*0110*/  IMAD.SHL.U32 R4, R5, 0x2, RZ ;  /* 0x0000000205047824 */ /* 0x020fe200078e00ff */
[----:B------:R-:W-:-:S11]  /*0120*/  ISETP.LT.AND P1, PT, R0, R7, PT ;  /* 0x000000070000720c */ /* 0x000fd60003f21270 */
[----:B------:R-:W-:-:S04]  /*0130*/  @P0 VIADD R4, R5, 0x1 ;  /* 0x0000000105040836 */ /* 0x000fc80000000000 */
[----:B------:R-:W-:Y:S01]  /*0140*/  IMAD.MOV.U32 R5, RZ, RZ, R4 ;  /* 0x000000ffff057224 */ /* 0x000fe200078e0004 */
[----:B------:R-:W-:-:S13]  /*0150*/  ISETP.GE.AND P0, PT, R4, 0x3e9, PT ;  /* 0x000003e90400780c */ /* 0x000fda0003f06270 */
[----:B------:R-:W-:Y:S05]  /*0160*/  @!P0 BRA P1, `(.L_x_0) ;  /* 0xfffffffc00dc8947 */ /* 0x000fea000083ffff */
[----:B------:R-:W-:Y:S01]  /*0170*/  STG.E desc[UR4][R2.64], R5 ;  /* 0x0000000502007986 */ /* 0x000fe2000c101904 */
[----:B------:R-:W-:Y:S05]  /*0180*/  EXIT ;  /* 0x000000000000794d */ /* 0x000fea0003800000 */
.L_x_1:
[----:B------:R-:W-:-:S00]  /*0190*/  BRA `(.L_x_1) ;  /* 0xfffffffc00fc7947 */ /* 0x000fc0000383ffff */
[----:B------:R-:W-:-:S00]  /*01a0*/  NOP ;  /* 0x0000000000007918 */ /* 0x000fc00000000000 */
        /* <DEDUP_REMOVED lines=13> */
.L_x_2:


//--------------------- .nv.shared.reserved.0     --------------------------
	.section	.nv.shared.reserved.0,"aw",@nobits
	.weak		__nv_reservedSMEM_offset_0_alias
	.size		__nv_reservedSMEM_offset_0_alias, 0, 64
	.other		__nv_reservedSMEM_offset_0_alias,@"STO_CUDA_RESERVED_SHARED STV_DEFAULT"
__nv_reservedSMEM_offset_0_alias:
	.zero		0
	.zero		64


//--------------------- .nv.constant0._Z19complex_loop_kernelPii --------------------------
	.section	.nv.constant0._Z19complex_loop_kernelPii,"a",@progbits
	.sectionflags	@""
	.align	4
.nv.constant0._Z19complex_loop_kernelPii:
	.zero		908


//--------------------- SYMBOLS --------------------------

	.type		.nv.reservedSmem.offset0,@object
	.size		.nv.reservedSmem.offset0,0x4
